	.headerflags	@"EF_CUDA_TEXMODE_UNIFIED EF_CUDA_64BIT_ADDRESS EF_CUDA_ACCELERATORS EF_CUDA_SM90 EF_CUDA_VIRTUAL_SM(EF_CUDA_SM90)"
	.elftype	@"ET_EXEC"


//--------------------- .nv.info                  --------------------------
	.section	.nv.info,"",@"SHT_CUDA_INFO"
	.align	4


	//----- nvinfo : EIATTR_REGCOUNT
	.align		4
        /*0000*/ 	.byte	0x04, 0x2f
        /*0002*/ 	.short	(.L_1 - .L_0)
	.align		4
.L_0:
        /*0004*/ 	.word	index@(triton_poi_fused__to_copy_arange_clamp_mul_22)
        /*0008*/ 	.word	0x00000009


	//----- nvinfo : EIATTR_MIN_STACK_SIZE
	.align		4
.L_1:
        /*000c*/ 	.byte	0x04, 0x12
        /*000e*/ 	.short	(.L_3 - .L_2)
	.align		4
.L_2:
        /*0010*/ 	.word	index@(triton_poi_fused__to_copy_arange_clamp_mul_22)
        /*0014*/ 	.word	0x00000000


	//----- nvinfo : EIATTR_FRAME_SIZE
	.align		4
.L_3:
        /*0018*/ 	.byte	0x04, 0x11
        /*001a*/ 	.short	(.L_5 - .L_4)
	.align		4
.L_4:
        /*001c*/ 	.word	index@(triton_poi_fused__to_copy_arange_clamp_mul_22)
        /*0020*/ 	.word	0x00000000


	//----- nvinfo : EIATTR_MIN_STACK_SIZE
	.align		4
.L_5:
        /*0024*/ 	.byte	0x04, 0x12
        /*0026*/ 	.short	(.L_7 - .L_6)
	.align		4
.L_6:
        /*0028*/ 	.word	index@(triton_poi_fused__to_copy_arange_clamp_mul_22)
        /*002c*/ 	.word	0x00000000
.L_7:


//--------------------- .nv.info.triton_poi_fused__to_copy_arange_clamp_mul_22 --------------------------
	.section	.nv.info.triton_poi_fused__to_copy_arange_clamp_mul_22,"",@"SHT_CUDA_INFO"
	.sectionflags	@""
	.align	4


	//----- nvinfo : EIATTR_CUDA_API_VERSION
	.align		4
        /*0000*/ 	.byte	0x04, 0x37
        /*0002*/ 	.short	(.L_9 - .L_8)
.L_8:
        /*0004*/ 	.word	0x0000007c


	//----- nvinfo : EIATTR_KPARAM_INFO
	.align		4
.L_9:
        /*0008*/ 	.byte	0x04, 0x17
        /*000a*/ 	.short	(.L_11 - .L_10)
.L_10:
        /*000c*/ 	.word	0x00000000
        /*0010*/ 	.short	0x0001
        /*0012*/ 	.short	0x0008
        /*0014*/ 	.byte	0x00, 0xf0, 0x11, 0x00


	//----- nvinfo : EIATTR_KPARAM_INFO
	.align		4
.L_11:
        /*0018*/ 	.byte	0x04, 0x17
        /*001a*/ 	.short	(.L_13 - .L_12)
.L_12:
        /*001c*/ 	.word	0x00000000
        /*0020*/ 	.short	0x0000
        /*0022*/ 	.short	0x0000
        /*0024*/ 	.byte	0x00, 0xf4, 0x21, 0x00


	//----- nvinfo : EIATTR_SPARSE_MMA_MASK
	.align		4
.L_13:
        /*0028*/ 	.byte	0x03, 0x50
        /*002a*/ 	.short	0x0000


	//----- nvinfo : EIATTR_MAXREG_COUNT
	.align		4
        /*002c*/ 	.byte	0x03, 0x1b
        /*002e*/ 	.short	0x00ff


	//----- nvinfo : EIATTR_EXIT_INSTR_OFFSETS
	.align		4
        /*0030*/ 	.byte	0x04, 0x1c
        /*0032*/ 	.short	(.L_15 - .L_14)


	//   ....[0]....
.L_14:
        /*0034*/ 	.word	0x000000e0


	//   ....[1]....
        /*0038*/ 	.word	0x00000110


	//----- nvinfo : EIATTR_REQNTID
	.align		4
.L_15:
        /*003c*/ 	.byte	0x04, 0x10
        /*003e*/ 	.short	(.L_17 - .L_16)
.L_16:
        /*0040*/ 	.word	0x00000020
        /*0044*/ 	.word	0x00000001
        /*0048*/ 	.word	0x00000001


	//----- nvinfo : EIATTR_CBANK_PARAM_SIZE
	.align		4
.L_17:
        /*004c*/ 	.byte	0x03, 0x19
        /*004e*/ 	.short	0x000c


	//----- nvinfo : EIATTR_PARAM_CBANK
	.align		4
        /*0050*/ 	.byte	0x04, 0x0a
        /*0052*/ 	.short	(.L_19 - .L_18)
	.align		4
.L_18:
        /*0054*/ 	.word	index@(.nv.constant0.triton_poi_fused__to_copy_arange_clamp_mul_22)
        /*0058*/ 	.short	0x0210
        /*005a*/ 	.short	0x000c


	//----- nvinfo : EIATTR_SW_WAR
	.align		4
.L_19:
        /*005c*/ 	.byte	0x04, 0x36
        /*005e*/ 	.short	(.L_21 - .L_20)
.L_20:
        /*0060*/ 	.word	0x00000008
.L_21:


//--------------------- .nv.callgraph             --------------------------
	.section	.nv.callgraph,"",@"SHT_CUDA_CALLGRAPH"
	.align	4
	.sectionentsize	8
	.align		4
        /*0000*/ 	.word	0x00000000
	.align		4
        /*0004*/ 	.word	0xffffffff
	.align		4
        /*0008*/ 	.word	0x00000000
	.align		4
        /*000c*/ 	.word	0xfffffffe
	.align		4
        /*0010*/ 	.word	0x00000000
	.align		4
        /*0014*/ 	.word	0xfffffffd
	.align		4
        /*0018*/ 	.word	0x00000000
	.align		4
        /*001c*/ 	.word	0xfffffffc


//--------------------- .text.triton_poi_fused__to_copy_arange_clamp_mul_22 --------------------------
	.section	.text.triton_poi_fused__to_copy_arange_clamp_mul_22,"ax",@progbits
	.align	128
        .global         triton_poi_fused__to_copy_arange_clamp_mul_22
        .type           triton_poi_fused__to_copy_arange_clamp_mul_22,@function
        .size           triton_poi_fused__to_copy_arange_clamp_mul_22,(.L_x_1 - triton_poi_fused__to_copy_arange_clamp_mul_22)
        .other          triton_poi_fused__to_copy_arange_clamp_mul_22,@"STO_CUDA_ENTRY STV_DEFAULT"
triton_poi_fused__to_copy_arange_clamp_mul_22:
.text.triton_poi_fused__to_copy_arange_clamp_mul_22:
[----:B------:R-:W0:Y:S02]  /*0000*/  LDC R1, c[0x0][0x28] ;  /* 0x00000a00ff017b82 */ /* 0x000e240000000800 */
[----:B------:R-:W1:Y:S01]  /*0010*/  S2R R6, SR_TID.X ;  /* 0x0000000000067919 */ /* 0x000e620000002100 */
[----:B------:R-:W2:Y:S01]  /*0020*/  LDC.64 R2, c[0x0][0x210] ;  /* 0x00008400ff027b82 */ /* 0x000ea20000000a00 */
[----:B------:R-:W3:Y:S01]  /*0030*/  S2R R5, SR_CTAID.X ;  /* 0x0000000000057919 */ /* 0x000ee20000002500 */
[C---:B-1----:R-:W-:Y:S02]  /*0040*/  LOP3.LUT R0, R6.reuse, 0x7, RZ, 0xc0, !PT ;  /* 0x0000000706007812 */ /* 0x042fe400078ec0ff */
[----:B------:R-:W-:-:S03]  /*0050*/  LOP3.LUT P0, RZ, R6, 0x18, RZ, 0xc0, !PT ;  /* 0x0000001806ff7812 */ /* 0x000fc6000780c0ff */
[----:B---3--:R-:W-:-:S04]  /*0060*/  IMAD R5, R5, 0x8, R0 ;  /* 0x0000000805057824 */ /* 0x008fc800078e0200 */
[C---:B--2---:R-:W-:Y:S01]  /*0070*/  IMAD.WIDE R2, R5.reuse, 0x8, R2 ;  /* 0x0000000805027825 */ /* 0x044fe200078e0202 */
[----:B------:R-:W-:Y:S02]  /*0080*/  I2FP.F32.S32 R0, R5 ;  /* 0x0000000500007245 */ /* 0x000fe40000201400 */
[----:B------:R-:W-:-:S03]  /*0090*/  ISETP.LT.AND P0, PT, R5, 0x8, !P0 ;  /* 0x000000080500780c */ /* 0x000fc60004701270 */
[----:B------:R-:W-:-:S05]  /*00a0*/  FMUL R0, R0, 0.42857143282890319824 ;  /* 0x3edb6db700007820 */ /* 0x000fca0000400000 */
[----:B------:R-:W-:-:S04]  /*00b0*/  FMNMX R0, RZ, R0, !PT ;  /* 0x00000000ff007209 */ /* 0x000fc80007800000 */
[----:B------:R-:W1:Y:S02]  /*00c0*/  F2I.TRUNC.NTZ R4, R0 ;  /* 0x0000000000047305 */ /* 0x000e64000020f100 */
[----:B-1----:R-:W-:Y:S01]  /*00d0*/  SHF.R.S32.HI R5, RZ, 0x1f, R4 ;  /* 0x0000001fff057819 */ /* 0x002fe20000011404 */
[----:B------:R-:W-:Y:S06]  /*00e0*/  @!P0 EXIT ;  /* 0x000000000000894d */ /* 0x000fec0003800000 */
[----:B------:R-:W-:Y:S02]  /*00f0*/  ULDC.64 UR4, c[0x0][0x208] ;  /* 0x0000820000047ab9 */ /* 0x000fe40000000a00 */
[----:B------:R-:W-:Y:S01]  /*0100*/  STG.E.64 desc[UR4][R2.64], R4 ;  /* 0x0000000402007986 */ /* 0x000fe2000c101b04 */
[----:B------:R-:W-:Y:S05]  /*0110*/  EXIT ;  /* 0x000000000000794d */ /* 0x000fea0003800000 */
.L_x_0:
[----:B------:R-:W-:-:S00]  /*0120*/  BRA `(.L_x_0) ;  /* 0xfffffffc00fc7947 */ /* 0x000fc0000383ffff */
[----:B------:R-:W-:-:S00]  /*0130*/  NOP ;  /* 0x0000000000007918 */ /* 0x000fc00000000000 */
        /* <DEDUP_REMOVED lines=12> */
.L_x_1:


//--------------------- .nv.constant0.triton_poi_fused__to_copy_arange_clamp_mul_22 --------------------------
	.section	.nv.constant0.triton_poi_fused__to_copy_arange_clamp_mul_22,"a",@progbits
	.sectionflags	@""
	.align	4
.nv.constant0.triton_poi_fused__to_copy_arange_clamp_mul_22:
	.zero		540
